//
// Generated by NVIDIA NVVM Compiler
//
// Compiler Build ID: CL-36424714
// Cuda compilation tools, release 13.0, V13.0.88
// Based on NVVM 20.0.0
//

.version 9.0
.target sm_100
.address_size 64

	// .globl	_Z5resetPii

.visible .entry _Z5resetPii(
	.param .u64 .ptr .align 1 _Z5resetPii_param_0,
	.param .u32 _Z5resetPii_param_1
)
{
	.reg .b32 	%r<6>;
	.reg .b64 	%rd<5>;

	ld.param.u64 	%rd1, [_Z5resetPii_param_0];
	ld.param.u32 	%r1, [_Z5resetPii_param_1];
	cvta.to.global.u64 	%rd2, %rd1;
	mov.u32 	%r2, %ctaid.x;
	mov.u32 	%r3, %ntid.x;
	mov.u32 	%r4, %tid.x;
	mad.lo.s32 	%r5, %r2, %r3, %r4;
	mul.wide.s32 	%rd3, %r5, 4;
	add.s64 	%rd4, %rd2, %rd3;
	st.global.u32 	[%rd4], %r1;
	ret;

}
	// .globl	_Z10prepermutePiS_
.visible .entry _Z10prepermutePiS_(
	.param .u64 .ptr .align 1 _Z10prepermutePiS__param_0,
	.param .u64 .ptr .align 1 _Z10prepermutePiS__param_1
)
{
	.reg .b32 	%r<6>;
	.reg .b64 	%rd<9>;

	ld.param.u64 	%rd1, [_Z10prepermutePiS__param_0];
	ld.param.u64 	%rd2, [_Z10prepermutePiS__param_1];
	cvta.to.global.u64 	%rd3, %rd2;
	cvta.to.global.u64 	%rd4, %rd1;
	mov.u32 	%r1, %ctaid.x;
	mov.u32 	%r2, %ntid.x;
	mov.u32 	%r3, %tid.x;
	mad.lo.s32 	%r4, %r1, %r2, %r3;
	mul.wide.s32 	%rd5, %r4, 4;
	add.s64 	%rd6, %rd4, %rd5;
	ld.global.u32 	%r5, [%rd6];
	mul.wide.s32 	%rd7, %r5, 4;
	add.s64 	%rd8, %rd3, %rd7;
	st.global.u32 	[%rd8], %r4;
	ret;

}
	// .globl	_Z17permute_referencePiS_S_i
.visible .entry _Z17permute_referencePiS_S_i(
	.param .u64 .ptr .align 1 _Z17permute_referencePiS_S_i_param_0,
	.param .u64 .ptr .align 1 _Z17permute_referencePiS_S_i_param_1,
	.param .u64 .ptr .align 1 _Z17permute_referencePiS_S_i_param_2,
	.param .u32 _Z17permute_referencePiS_S_i_param_3
)
{
	.reg .pred 	%p<4>;
	.reg .b32 	%r<12>;
	.reg .b64 	%rd<15>;

	ld.param.u64 	%rd5, [_Z17permute_referencePiS_S_i_param_0];
	ld.param.u64 	%rd6, [_Z17permute_referencePiS_S_i_param_2];
	ld.param.u32 	%r5, [_Z17permute_referencePiS_S_i_param_3];
	cvta.to.global.u64 	%rd1, %rd6;
	cvta.to.global.u64 	%rd7, %rd5;
	mov.u32 	%r6, %ctaid.x;
	mov.u32 	%r7, %ntid.x;
	mov.u32 	%r8, %tid.x;
	mad.lo.s32 	%r1, %r6, %r7, %r8;
	mul.wide.s32 	%rd8, %r1, 4;
	add.s64 	%rd9, %rd7, %rd8;
	ld.global.u32 	%r9, [%rd9];
	mul.wide.s32 	%rd10, %r9, 4;
	add.s64 	%rd11, %rd1, %rd10;
	ld.global.u32 	%r10, [%rd11];
	setp.eq.s32 	%p1, %r10, %r1;
	@%p1 bra 	$L__BB2_4;
	add.s64 	%rd14, %rd1, %rd8;
	ld.global.u32 	%r11, [%rd14];
	setp.ge.s32 	%p2, %r11, %r5;
	@%p2 bra 	$L__BB2_3;
$L__BB2_2:
	mul.wide.s32 	%rd13, %r11, 4;
	add.s64 	%rd14, %rd1, %rd13;
	ld.global.u32 	%r11, [%rd14];
	setp.lt.s32 	%p3, %r11, %r5;
	@%p3 bra 	$L__BB2_2;
$L__BB2_3:
	st.global.u32 	[%rd14], %r1;
$L__BB2_4:
	ret;

}
	// .globl	_Z10write_to_cPiS_S_
.visible .entry _Z10write_to_cPiS_S_(
	.param .u64 .ptr .align 1 _Z10write_to_cPiS_S__param_0,
	.param .u64 .ptr .align 1 _Z10write_to_cPiS_S__param_1,
	.param .u64 .ptr .align 1 _Z10write_to_cPiS_S__param_2
)
{
	.reg .b32 	%r<7>;
	.reg .b64 	%rd<12>;

	ld.param.u64 	%rd1, [_Z10write_to_cPiS_S__param_0];
	ld.param.u64 	%rd2, [_Z10write_to_cPiS_S__param_1];
	ld.param.u64 	%rd3, [_Z10write_to_cPiS_S__param_2];
	cvta.to.global.u64 	%rd4, %rd2;
	cvta.to.global.u64 	%rd5, %rd1;
	cvta.to.global.u64 	%rd6, %rd3;
	mov.u32 	%r1, %ctaid.x;
	mov.u32 	%r2, %ntid.x;
	mov.u32 	%r3, %tid.x;
	mad.lo.s32 	%r4, %r1, %r2, %r3;
	mul.wide.s32 	%rd7, %r4, 4;
	add.s64 	%rd8, %rd6, %rd7;
	ld.global.u32 	%r5, [%rd8];
	mul.wide.s32 	%rd9, %r5, 4;
	add.s64 	%rd10, %rd5, %rd9;
	ld.global.u32 	%r6, [%rd10];
	add.s64 	%rd11, %rd4, %rd7;
	st.global.u32 	[%rd11], %r6;
	ret;

}


// ===== COMPILED SASS (sm_100) =====

	.target	sm_100

	.elftype	@"ET_EXEC"


//--------------------- .note.nv.tkinfo           --------------------------
	.section	.note.nv.tkinfo,"",@"SHT_NOTE"
	.sectionflags	@"SHF_NOTE_NV_TKINFO"
	.tkinfo
        /*0018*/ 	.word	0x00000002
        /*0030*/ 	.string	""
        /*0030*/ 	.string	"ptxas"
        /*0030*/ 	.string	"Cuda compilation tools, release 13.0, V13.0.88"
        /*0030*/ 	.string	"Build cuda_13.0.r13.0/compiler.36424714_0"
        /*0030*/ 	.string	"-arch sm_100 -m 64 "



//--------------------- .note.nv.cuinfo           --------------------------
	.section	.note.nv.cuinfo,"",@"SHT_NOTE"
	.sectionflags	@"SHF_NOTE_NV_CUINFO"
        /*0018*/ 	.short	0x0002
        /*001a*/ 	.short	0x0064
        /*001c*/ 	.short	0x0082
	.zero		2


//--------------------- .nv.info                  --------------------------
	.section	.nv.info,"",@"SHT_CUDA_INFO"
	.align	4


	//----- nvinfo : EIATTR_REGCOUNT
	.align		4
        /*0000*/ 	.byte	0x04, 0x2f
        /*0002*/ 	.short	(.L_1 - .L_0)
	.align		4
.L_0:
        /*0004*/ 	.word	index@(_Z5resetPii)
        /*0008*/ 	.word	0x0000000a


	//----- nvinfo : EIATTR_FRAME_SIZE
	.align		4
.L_1:
        /*000c*/ 	.byte	0x04, 0x11
        /*000e*/ 	.short	(.L_3 - .L_2)
	.align		4
.L_2:
        /*0010*/ 	.word	index@(_Z5resetPii)
        /*0014*/ 	.word	0x00000000


	//----- nvinfo : EIATTR_REGCOUNT
	.align		4
.L_3:
        /*0018*/ 	.byte	0x04, 0x2f
        /*001a*/ 	.short	(.L_5 - .L_4)
	.align		4
.L_4:
        /*001c*/ 	.word	index@(_Z10prepermutePiS_)
        /*0020*/ 	.word	0x0000000a


	//----- nvinfo : EIATTR_FRAME_SIZE
	.align		4
.L_5:
        /*0024*/ 	.byte	0x04, 0x11
        /*0026*/ 	.short	(.L_7 - .L_6)
	.align		4
.L_6:
        /*0028*/ 	.word	index@(_Z10prepermutePiS_)
        /*002c*/ 	.word	0x00000000


	//----- nvinfo : EIATTR_REGCOUNT
	.align		4
.L_7:
        /*0030*/ 	.byte	0x04, 0x2f
        /*0032*/ 	.short	(.L_9 - .L_8)
	.align		4
.L_8:
        /*0034*/ 	.word	index@(_Z17permute_referencePiS_S_i)
        /*0038*/ 	.word	0x0000000c


	//----- nvinfo : EIATTR_FRAME_SIZE
	.align		4
.L_9:
        /*003c*/ 	.byte	0x04, 0x11
        /*003e*/ 	.short	(.L_11 - .L_10)
	.align		4
.L_10:
        /*0040*/ 	.word	index@(_Z17permute_referencePiS_S_i)
        /*0044*/ 	.word	0x00000000


	//----- nvinfo : EIATTR_REGCOUNT
	.align		4
.L_11:
        /*0048*/ 	.byte	0x04, 0x2f
        /*004a*/ 	.short	(.L_13 - .L_12)
	.align		4
.L_12:
        /*004c*/ 	.word	index@(_Z10write_to_cPiS_S_)
        /*0050*/ 	.word	0x0000000c


	//----- nvinfo : EIATTR_FRAME_SIZE
	.align		4
.L_13:
        /*0054*/ 	.byte	0x04, 0x11
        /*0056*/ 	.short	(.L_15 - .L_14)
	.align		4
.L_14:
        /*0058*/ 	.word	index@(_Z10write_to_cPiS_S_)
        /*005c*/ 	.word	0x00000000


	//----- nvinfo : EIATTR_MIN_STACK_SIZE
	.align		4
.L_15:
        /*0060*/ 	.byte	0x04, 0x12
        /*0062*/ 	.short	(.L_17 - .L_16)
	.align		4
.L_16:
        /*0064*/ 	.word	index@(_Z10write_to_cPiS_S_)
        /*0068*/ 	.word	0x00000000


	//----- nvinfo : EIATTR_MIN_STACK_SIZE
	.align		4
.L_17:
        /*006c*/ 	.byte	0x04, 0x12
        /*006e*/ 	.short	(.L_19 - .L_18)
	.align		4
.L_18:
        /*0070*/ 	.word	index@(_Z17permute_referencePiS_S_i)
        /*0074*/ 	.word	0x00000000


	//----- nvinfo : EIATTR_MIN_STACK_SIZE
	.align		4
.L_19:
        /*0078*/ 	.byte	0x04, 0x12
        /*007a*/ 	.short	(.L_21 - .L_20)
	.align		4
.L_20:
        /*007c*/ 	.word	index@(_Z10prepermutePiS_)
        /*0080*/ 	.word	0x00000000


	//----- nvinfo : EIATTR_MIN_STACK_SIZE
	.align		4
.L_21:
        /*0084*/ 	.byte	0x04, 0x12
        /*0086*/ 	.short	(.L_23 - .L_22)
	.align		4
.L_22:
        /*0088*/ 	.word	index@(_Z5resetPii)
        /*008c*/ 	.word	0x00000000
.L_23:


//--------------------- .nv.compat                --------------------------
	.section	.nv.compat,"",@"SHT_CUDA_COMPAT_INFO"
	.align	4
        /*0000*/ 	.byte	0x02, 0x09, 0x00, 0x00, 0x02, 0x02, 0x01, 0x00, 0x02, 0x05, 0x05, 0x00, 0x03, 0x07, 0x01, 0x01
        /*0010*/ 	.byte	0x02, 0x03, 0x00, 0x00, 0x02, 0x06, 0x01, 0x00, 0x04, 0x0b, 0x08, 0x00, 0x09, 0x00, 0x00, 0x00
        /*0020*/ 	.byte	0x00, 0x00, 0x00, 0x00


//--------------------- .nv.info._Z10write_to_cPiS_S_ --------------------------
	.section	.nv.info._Z10write_to_cPiS_S_,"",@"SHT_CUDA_INFO"
	.sectionflags	@""
	.align	4


	//----- nvinfo : EIATTR_CUDA_API_VERSION
	.align		4
        /*0000*/ 	.byte	0x04, 0x37
        /*0002*/ 	.short	(.L_25 - .L_24)
.L_24:
        /*0004*/ 	.word	0x00000082


	//----- nvinfo : EIATTR_KPARAM_INFO
	.align		4
.L_25:
        /*0008*/ 	.byte	0x04, 0x17
        /*000a*/ 	.short	(.L_27 - .L_26)
.L_26:
        /*000c*/ 	.word	0x00000000
        /*0010*/ 	.short	0x0002
        /*0012*/ 	.short	0x0010
        /*0014*/ 	.byte	0x00, 0xf5, 0x21, 0x00


	//----- nvinfo : EIATTR_KPARAM_INFO
	.align		4
.L_27:
        /*0018*/ 	.byte	0x04, 0x17
        /*001a*/ 	.short	(.L_29 - .L_28)
.L_28:
        /*001c*/ 	.word	0x00000000
        /*0020*/ 	.short	0x0001
        /*0022*/ 	.short	0x0008
        /*0024*/ 	.byte	0x00, 0xf5, 0x21, 0x00


	//----- nvinfo : EIATTR_KPARAM_INFO
	.align		4
.L_29:
        /*0028*/ 	.byte	0x04, 0x17
        /*002a*/ 	.short	(.L_31 - .L_30)
.L_30:
        /*002c*/ 	.word	0x00000000
        /*0030*/ 	.short	0x0000
        /*0032*/ 	.short	0x0000
        /*0034*/ 	.byte	0x00, 0xf5, 0x21, 0x00


	//----- nvinfo : EIATTR_SPARSE_MMA_MASK
	.align		4
.L_31:
        /*0038*/ 	.byte	0x03, 0x50
        /*003a*/ 	.short	0x0000


	//----- nvinfo : EIATTR_MAXREG_COUNT
	.align		4
        /*003c*/ 	.byte	0x03, 0x1b
        /*003e*/ 	.short	0x00ff


	//----- nvinfo : EIATTR_MERCURY_ISA_VERSION
	.align		4
        /*0040*/ 	.byte	0x03, 0x5f
        /*0042*/ 	.short	0x0101


	//----- nvinfo : EIATTR_VRC_CTA_INIT_COUNT
	.align		4
        /*0044*/ 	.byte	0x02, 0x4a
	.zero		1
	.zero		1


	//----- nvinfo : EIATTR_EXIT_INSTR_OFFSETS
	.align		4
        /*0048*/ 	.byte	0x04, 0x1c
        /*004a*/ 	.short	(.L_33 - .L_32)


	//   ....[0]....
.L_32:
        /*004c*/ 	.word	0x000000f0


	//----- nvinfo : EIATTR_CBANK_PARAM_SIZE
	.align		4
.L_33:
        /*0050*/ 	.byte	0x03, 0x19
        /*0052*/ 	.short	0x0018


	//----- nvinfo : EIATTR_PARAM_CBANK
	.align		4
        /*0054*/ 	.byte	0x04, 0x0a
        /*0056*/ 	.short	(.L_35 - .L_34)
	.align		4
.L_34:
        /*0058*/ 	.word	index@(.nv.constant0._Z10write_to_cPiS_S_)
        /*005c*/ 	.short	0x0380
        /*005e*/ 	.short	0x0018


	//----- nvinfo : EIATTR_SW_WAR
	.align		4
.L_35:
        /*0060*/ 	.byte	0x04, 0x36
        /*0062*/ 	.short	(.L_37 - .L_36)
.L_36:
        /*0064*/ 	.word	0x00000008
.L_37:


//--------------------- .nv.info._Z17permute_referencePiS_S_i --------------------------
	.section	.nv.info._Z17permute_referencePiS_S_i,"",@"SHT_CUDA_INFO"
	.sectionflags	@""
	.align	4


	//----- nvinfo : EIATTR_CUDA_API_VERSION
	.align		4
        /*0000*/ 	.byte	0x04, 0x37
        /*0002*/ 	.short	(.L_39 - .L_38)
.L_38:
        /*0004*/ 	.word	0x00000082


	//----- nvinfo : EIATTR_KPARAM_INFO
	.align		4
.L_39:
        /*0008*/ 	.byte	0x04, 0x17
        /*000a*/ 	.short	(.L_41 - .L_40)
.L_40:
        /*000c*/ 	.word	0x00000000
        /*0010*/ 	.short	0x0003
        /*0012*/ 	.short	0x0018
        /*0014*/ 	.byte	0x00, 0xf0, 0x11, 0x00


	//----- nvinfo : EIATTR_KPARAM_INFO
	.align		4
.L_41:
        /*0018*/ 	.byte	0x04, 0x17
        /*001a*/ 	.short	(.L_43 - .L_42)
.L_42:
        /*001c*/ 	.word	0x00000000
        /*0020*/ 	.short	0x0002
        /*0022*/ 	.short	0x0010
        /*0024*/ 	.byte	0x00, 0xf5, 0x21, 0x00


	//----- nvinfo : EIATTR_KPARAM_INFO
	.align		4
.L_43:
        /*0028*/ 	.byte	0x04, 0x17
        /*002a*/ 	.short	(.L_45 - .L_44)
.L_44:
        /*002c*/ 	.word	0x00000000
        /*0030*/ 	.short	0x0001
        /*0032*/ 	.short	0x0008
        /*0034*/ 	.byte	0x00, 0xf5, 0x21, 0x00


	//----- nvinfo : EIATTR_KPARAM_INFO
	.align		4
.L_45:
        /*0038*/ 	.byte	0x04, 0x17
        /*003a*/ 	.short	(.L_47 - .L_46)
.L_46:
        /*003c*/ 	.word	0x00000000
        /*0040*/ 	.short	0x0000
        /*0042*/ 	.short	0x0000
        /*0044*/ 	.byte	0x00, 0xf5, 0x21, 0x00


	//----- nvinfo : EIATTR_SPARSE_MMA_MASK
	.align		4
.L_47:
        /*0048*/ 	.byte	0x03, 0x50
        /*004a*/ 	.short	0x0000


	//----- nvinfo : EIATTR_MAXREG_COUNT
	.align		4
        /*004c*/ 	.byte	0x03, 0x1b
        /*004e*/ 	.short	0x00ff


	//----- nvinfo : EIATTR_MERCURY_ISA_VERSION
	.align		4
        /*0050*/ 	.byte	0x03, 0x5f
        /*0052*/ 	.short	0x0101


	//----- nvinfo : EIATTR_VRC_CTA_INIT_COUNT
	.align		4
        /*0054*/ 	.byte	0x02, 0x4a
	.zero		1
	.zero		1


	//----- nvinfo : EIATTR_EXIT_INSTR_OFFSETS
	.align		4
        /*0058*/ 	.byte	0x04, 0x1c
        /*005a*/ 	.short	(.L_49 - .L_48)


	//   ....[0]....
.L_48:
        /*005c*/ 	.word	0x000000d0


	//   ....[1]....
        /*0060*/ 	.word	0x000001c0


	//----- nvinfo : EIATTR_CRS_STACK_SIZE
	.align		4
.L_49:
        /*0064*/ 	.byte	0x04, 0x1e
        /*0066*/ 	.short	(.L_51 - .L_50)
.L_50:
        /*0068*/ 	.word	0x00000000


	//----- nvinfo : EIATTR_CBANK_PARAM_SIZE
	.align		4
.L_51:
        /*006c*/ 	.byte	0x03, 0x19
        /*006e*/ 	.short	0x001c


	//----- nvinfo : EIATTR_PARAM_CBANK
	.align		4
        /*0070*/ 	.byte	0x04, 0x0a
        /*0072*/ 	.short	(.L_53 - .L_52)
	.align		4
.L_52:
        /*0074*/ 	.word	index@(.nv.constant0._Z17permute_referencePiS_S_i)
        /*0078*/ 	.short	0x0380
        /*007a*/ 	.short	0x001c


	//----- nvinfo : EIATTR_SW_WAR
	.align		4
.L_53:
        /*007c*/ 	.byte	0x04, 0x36
        /*007e*/ 	.short	(.L_55 - .L_54)
.L_54:
        /*0080*/ 	.word	0x00000008
.L_55:


//--------------------- .nv.info._Z10prepermutePiS_ --------------------------
	.section	.nv.info._Z10prepermutePiS_,"",@"SHT_CUDA_INFO"
	.sectionflags	@""
	.align	4


	//----- nvinfo : EIATTR_CUDA_API_VERSION
	.align		4
        /*0000*/ 	.byte	0x04, 0x37
        /*0002*/ 	.short	(.L_57 - .L_56)
.L_56:
        /*0004*/ 	.word	0x00000082


	//----- nvinfo : EIATTR_KPARAM_INFO
	.align		4
.L_57:
        /*0008*/ 	.byte	0x04, 0x17
        /*000a*/ 	.short	(.L_59 - .L_58)
.L_58:
        /*000c*/ 	.word	0x00000000
        /*0010*/ 	.short	0x0001
        /*0012*/ 	.short	0x0008
        /*0014*/ 	.byte	0x00, 0xf5, 0x21, 0x00


	//----- nvinfo : EIATTR_KPARAM_INFO
	.align		4
.L_59:
        /*0018*/ 	.byte	0x04, 0x17
        /*001a*/ 	.short	(.L_61 - .L_60)
.L_60:
        /*001c*/ 	.word	0x00000000
        /*0020*/ 	.short	0x0000
        /*0022*/ 	.short	0x0000
        /*0024*/ 	.byte	0x00, 0xf5, 0x21, 0x00


	//----- nvinfo : EIATTR_SPARSE_MMA_MASK
	.align		4
.L_61:
        /*0028*/ 	.byte	0x03, 0x50
        /*002a*/ 	.short	0x0000


	//----- nvinfo : EIATTR_MAXREG_COUNT
	.align		4
        /*002c*/ 	.byte	0x03, 0x1b
        /*002e*/ 	.short	0x00ff


	//----- nvinfo : EIATTR_MERCURY_ISA_VERSION
	.align		4
        /*0030*/ 	.byte	0x03, 0x5f
        /*0032*/ 	.short	0x0101


	//----- nvinfo : EIATTR_VRC_CTA_INIT_COUNT
	.align		4
        /*0034*/ 	.byte	0x02, 0x4a
	.zero		1
	.zero		1


	//----- nvinfo : EIATTR_EXIT_INSTR_OFFSETS
	.align		4
        /*0038*/ 	.byte	0x04, 0x1c
        /*003a*/ 	.short	(.L_63 - .L_62)


	//   ....[0]....
.L_62:
        /*003c*/ 	.word	0x000000c0


	//----- nvinfo : EIATTR_CBANK_PARAM_SIZE
	.align		4
.L_63:
        /*0040*/ 	.byte	0x03, 0x19
        /*0042*/ 	.short	0x0010


	//----- nvinfo : EIATTR_PARAM_CBANK
	.align		4
        /*0044*/ 	.byte	0x04, 0x0a
        /*0046*/ 	.short	(.L_65 - .L_64)
	.align		4
.L_64:
        /*0048*/ 	.word	index@(.nv.constant0._Z10prepermutePiS_)
        /*004c*/ 	.short	0x0380
        /*004e*/ 	.short	0x0010


	//----- nvinfo : EIATTR_SW_WAR
	.align		4
.L_65:
        /*0050*/ 	.byte	0x04, 0x36
        /*0052*/ 	.short	(.L_67 - .L_66)
.L_66:
        /*0054*/ 	.word	0x00000008
.L_67:


//--------------------- .nv.info._Z5resetPii      --------------------------
	.section	.nv.info._Z5resetPii,"",@"SHT_CUDA_INFO"
	.sectionflags	@""
	.align	4


	//----- nvinfo : EIATTR_CUDA_API_VERSION
	.align		4
        /*0000*/ 	.byte	0x04, 0x37
        /*0002*/ 	.short	(.L_69 - .L_68)
.L_68:
        /*0004*/ 	.word	0x00000082


	//----- nvinfo : EIATTR_KPARAM_INFO
	.align		4
.L_69:
        /*0008*/ 	.byte	0x04, 0x17
        /*000a*/ 	.short	(.L_71 - .L_70)
.L_70:
        /*000c*/ 	.word	0x00000000
        /*0010*/ 	.short	0x0001
        /*0012*/ 	.short	0x0008
        /*0014*/ 	.byte	0x00, 0xf0, 0x11, 0x00


	//----- nvinfo : EIATTR_KPARAM_INFO
	.align		4
.L_71:
        /*0018*/ 	.byte	0x04, 0x17
        /*001a*/ 	.short	(.L_73 - .L_72)
.L_72:
        /*001c*/ 	.word	0x00000000
        /*0020*/ 	.short	0x0000
        /*0022*/ 	.short	0x0000
        /*0024*/ 	.byte	0x00, 0xf5, 0x21, 0x00


	//----- nvinfo : EIATTR_SPARSE_MMA_MASK
	.align		4
.L_73:
        /*0028*/ 	.byte	0x03, 0x50
        /*002a*/ 	.short	0x0000


	//----- nvinfo : EIATTR_MAXREG_COUNT
	.align		4
        /*002c*/ 	.byte	0x03, 0x1b
        /*002e*/ 	.short	0x00ff


	//----- nvinfo : EIATTR_MERCURY_ISA_VERSION
	.align		4
        /*0030*/ 	.byte	0x03, 0x5f
        /*0032*/ 	.short	0x0101


	//----- nvinfo : EIATTR_VRC_CTA_INIT_COUNT
	.align		4
        /*0034*/ 	.byte	0x02, 0x4a
	.zero		1
	.zero		1


	//----- nvinfo : EIATTR_EXIT_INSTR_OFFSETS
	.align		4
        /*0038*/ 	.byte	0x04, 0x1c
        /*003a*/ 	.short	(.L_75 - .L_74)


	//   ....[0]....
.L_74:
        /*003c*/ 	.word	0x000000a0


	//----- nvinfo : EIATTR_CBANK_PARAM_SIZE
	.align		4
.L_75:
        /*0040*/ 	.byte	0x03, 0x19
        /*0042*/ 	.short	0x000c


	//----- nvinfo : EIATTR_PARAM_CBANK
	.align		4
        /*0044*/ 	.byte	0x04, 0x0a
        /*0046*/ 	.short	(.L_77 - .L_76)
	.align		4
.L_76:
        /*0048*/ 	.word	index@(.nv.constant0._Z5resetPii)
        /*004c*/ 	.short	0x0380
        /*004e*/ 	.short	0x000c


	//----- nvinfo : EIATTR_SW_WAR
	.align		4
.L_77:
        /*0050*/ 	.byte	0x04, 0x36
        /*0052*/ 	.short	(.L_79 - .L_78)
.L_78:
        /*0054*/ 	.word	0x00000008
.L_79:


//--------------------- .nv.callgraph             --------------------------
	.section	.nv.callgraph,"",@"SHT_CUDA_CALLGRAPH"
	.align	4
	.sectionentsize	8
	.align		4
        /*0000*/ 	.word	0x00000000
	.align		4
        /*0004*/ 	.word	0xffffffff
	.align		4
        /*0008*/ 	.word	0x00000000
	.align		4
        /*000c*/ 	.word	0xfffffffe
	.align		4
        /*0010*/ 	.word	0x00000000
	.align		4
        /*0014*/ 	.word	0xfffffffd
	.align		4
        /*0018*/ 	.word	0x00000000
	.align		4
        /*001c*/ 	.word	0xfffffffc


//--------------------- .text._Z10write_to_cPiS_S_ --------------------------
	.section	.text._Z10write_to_cPiS_S_,"ax",@progbits
	.align	128
        .global         _Z10write_to_cPiS_S_
        .type           _Z10write_to_cPiS_S_,@function
        .size           _Z10write_to_cPiS_S_,(.L_x_7 - _Z10write_to_cPiS_S_)
        .other          _Z10write_to_cPiS_S_,@"STO_CUDA_ENTRY STV_DEFAULT"
_Z10write_to_cPiS_S_:
.text._Z10write_to_cPiS_S_:
[----:B------:R-:W-:Y:S01]  /*0000*/  LDC R1, c[0x0][0x37c] ;  /* 0x0000df00ff017b82 */ /* 0x000fe20000000800 */
[----:B------:R-:W0:Y:S07]  /*0010*/  S2R R0, SR_TID.X ;  /* 0x0000000000007919 */ /* 0x000e2e0000002100 */
[----:B------:R-:W0:Y:S01]  /*0020*/  S2UR UR6, SR_CTAID.X ;  /* 0x00000000000679c3 */ /* 0x000e220000002500 */
[----:B------:R-:W1:Y:S07]  /*0030*/  LDCU.64 UR4, c[0x0][0x358] ;  /* 0x00006b00ff0477ac */ /* 0x000e6e0008000a00 */
[----:B------:R-:W0:Y:S08]  /*0040*/  LDC R9, c[0x0][0x360] ;  /* 0x0000d800ff097b82 */ /* 0x000e300000000800 */
[----:B------:R-:W2:Y:S08]  /*0050*/  LDC.64 R2, c[0x0][0x390] ;  /* 0x0000e400ff027b82 */ /* 0x000eb00000000a00 */
[----:B------:R-:W3:Y:S01]  /*0060*/  LDC.64 R4, c[0x0][0x380] ;  /* 0x0000e000ff047b82 */ /* 0x000ee20000000a00 */
[----:B0-----:R-:W-:-:S07]  /*0070*/  IMAD R9, R9, UR6, R0 ;  /* 0x0000000609097c24 */ /* 0x001fce000f8e0200 */
[----:B------:R-:W0:Y:S01]  /*0080*/  LDC.64 R6, c[0x0][0x388] ;  /* 0x0000e200ff067b82 */ /* 0x000e220000000a00 */
[----:B--2---:R-:W-:-:S06]  /*0090*/  IMAD.WIDE R2, R9, 0x4, R2 ;  /* 0x0000000409027825 */ /* 0x004fcc00078e0202 */
[----:B-1----:R-:W3:Y:S02]  /*00a0*/  LDG.E R3, desc[UR4][R2.64] ;  /* 0x0000000402037981 */ /* 0x002ee4000c1e1900 */
[----:B---3--:R-:W-:-:S06]  /*00b0*/  IMAD.WIDE R4, R3, 0x4, R4 ;  /* 0x0000000403047825 */ /* 0x008fcc00078e0204 */
[----:B------:R-:W2:Y:S01]  /*00c0*/  LDG.E R5, desc[UR4][R4.64] ;  /* 0x0000000404057981 */ /* 0x000ea2000c1e1900 */
[----:B0-----:R-:W-:-:S05]  /*00d0*/  IMAD.WIDE R6, R9, 0x4, R6 ;  /* 0x0000000409067825 */ /* 0x001fca00078e0206 */
[----:B--2---:R-:W-:Y:S01]  /*00e0*/  STG.E desc[UR4][R6.64], R5 ;  /* 0x0000000506007986 */ /* 0x004fe2000c101904 */
[----:B------:R-:W-:Y:S05]  /*00f0*/  EXIT ;  /* 0x000000000000794d */ /* 0x000fea0003800000 */
.L_x_0:
[----:B------:R-:W-:-:S00]  /*0100*/  BRA `(.L_x_0) ;  /* 0xfffffffc00fc7947 */ /* 0x000fc0000383ffff */
[----:B------:R-:W-:-:S00]  /*0110*/  NOP ;  /* 0x0000000000007918 */ /* 0x000fc00000000000 */
        /* <DEDUP_REMOVED lines=14> */
.L_x_7:


//--------------------- .text._Z17permute_referencePiS_S_i --------------------------
	.section	.text._Z17permute_referencePiS_S_i,"ax",@progbits
	.align	128
        .global         _Z17permute_referencePiS_S_i
        .type           _Z17permute_referencePiS_S_i,@function
        .size           _Z17permute_referencePiS_S_i,(.L_x_8 - _Z17permute_referencePiS_S_i)
        .other          _Z17permute_referencePiS_S_i,@"STO_CUDA_ENTRY STV_DEFAULT"
_Z17permute_referencePiS_S_i:
.text._Z17permute_referencePiS_S_i:
[----:B------:R-:W-:Y:S01]  /*0000*/  LDC R1, c[0x0][0x37c] ;  /* 0x0000df00ff017b82 */ /* 0x000fe20000000800 */
[----:B------:R-:W0:Y:S07]  /*0010*/  S2R R0, SR_TID.X ;  /* 0x0000000000007919 */ /* 0x000e2e0000002100 */
[----:B------:R-:W0:Y:S01]  /*0020*/  S2UR UR6, SR_CTAID.X ;  /* 0x00000000000679c3 */ /* 0x000e220000002500 */
[----:B------:R-:W1:Y:S07]  /*0030*/  LDCU.64 UR4, c[0x0][0x358] ;  /* 0x00006b00ff0477ac */ /* 0x000e6e0008000a00 */
[----:B------:R-:W0:Y:S08]  /*0040*/  LDC R9, c[0x0][0x360] ;  /* 0x0000d800ff097b82 */ /* 0x000e300000000800 */
[----:B------:R-:W2:Y:S08]  /*0050*/  LDC.64 R2, c[0x0][0x380] ;  /* 0x0000e000ff027b82 */ /* 0x000eb00000000a00 */
[----:B------:R-:W3:Y:S01]  /*0060*/  LDC.64 R6, c[0x0][0x390] ;  /* 0x0000e400ff067b82 */ /* 0x000ee20000000a00 */
[----:B0-----:R-:W-:-:S04]  /*0070*/  IMAD R9, R9, UR6, R0 ;  /* 0x0000000609097c24 */ /* 0x001fc8000f8e0200 */
[----:B--2---:R-:W-:-:S06]  /*0080*/  IMAD.WIDE R2, R9, 0x4, R2 ;  /* 0x0000000409027825 */ /* 0x004fcc00078e0202 */
[----:B-1----:R-:W3:Y:S02]  /*0090*/  LDG.E R3, desc[UR4][R2.64] ;  /* 0x0000000402037981 */ /* 0x002ee4000c1e1900 */
[----:B---3--:R-:W-:-:S06]  /*00a0*/  IMAD.WIDE R4, R3, 0x4, R6 ;  /* 0x0000000403047825 */ /* 0x008fcc00078e0206 */
[----:B------:R-:W2:Y:S02]  /*00b0*/  LDG.E R4, desc[UR4][R4.64] ;  /* 0x0000000404047981 */ /* 0x000ea4000c1e1900 */
[----:B--2---:R-:W-:-:S13]  /*00c0*/  ISETP.NE.AND P0, PT, R4, R9, PT ;  /* 0x000000090400720c */ /* 0x004fda0003f05270 */
[----:B------:R-:W-:Y:S05]  /*00d0*/  @!P0 EXIT ;  /* 0x000000000000894d */ /* 0x000fea0003800000 */
[----:B------:R-:W-:Y:S01]  /*00e0*/  IMAD.WIDE R2, R9, 0x4, R6 ;  /* 0x0000000409027825 */ /* 0x000fe200078e0206 */
[----:B------:R-:W0:Y:S04]  /*00f0*/  LDCU UR6, c[0x0][0x398] ;  /* 0x00007300ff0677ac */ /* 0x000e280008000800 */
[----:B------:R-:W0:Y:S01]  /*0100*/  LDG.E R0, desc[UR4][R2.64] ;  /* 0x0000000402007981 */ /* 0x000e22000c1e1900 */
[----:B------:R-:W-:Y:S01]  /*0110*/  BSSY.RECONVERGENT B0, `(.L_x_1) ;  /* 0x0000009000007945 */ /* 0x000fe20003800200 */
[----:B0-----:R-:W-:-:S13]  /*0120*/  ISETP.GE.AND P0, PT, R0, UR6, PT ;  /* 0x0000000600007c0c */ /* 0x001fda000bf06270 */
[----:B------:R-:W-:Y:S05]  /*0130*/  @P0 BRA `(.L_x_2) ;  /* 0x0000000000180947 */ /* 0x000fea0003800000 */
[----:B------:R-:W-:Y:S01]  /*0140*/  BSSY.RECONVERGENT B1, `(.L_x_2) ;  /* 0x0000005000017945 */ /* 0x000fe20003800200 */
.L_x_3:
[----:B------:R-:W-:-:S05]  /*0150*/  IMAD.WIDE R2, R0, 0x4, R6 ;  /* 0x0000000400027825 */ /* 0x000fca00078e0206 */
[----:B------:R-:W2:Y:S02]  /*0160*/  LDG.E R0, desc[UR4][R2.64] ;  /* 0x0000000402007981 */ /* 0x000ea4000c1e1900 */
[----:B--2---:R-:W-:-:S13]  /*0170*/  ISETP.GE.AND P0, PT, R0, UR6, PT ;  /* 0x0000000600007c0c */ /* 0x004fda000bf06270 */
[----:B------:R-:W-:Y:S05]  /*0180*/  @!P0 BRA `(.L_x_3) ;  /* 0xfffffffc00f08947 */ /* 0x000fea000383ffff */
[----:B------:R-:W-:Y:S05]  /*0190*/  BSYNC.RECONVERGENT B1 ;  /* 0x0000000000017941 */ /* 0x000fea0003800200 */
.L_x_2:
[----:B------:R-:W-:Y:S05]  /*01a0*/  BSYNC.RECONVERGENT B0 ;  /* 0x0000000000007941 */ /* 0x000fea0003800200 */
.L_x_1:
[----:B------:R-:W-:Y:S01]  /*01b0*/  STG.E desc[UR4][R2.64], R9 ;  /* 0x0000000902007986 */ /* 0x000fe2000c101904 */
[----:B------:R-:W-:Y:S05]  /*01c0*/  EXIT ;  /* 0x000000000000794d */ /* 0x000fea0003800000 */
.L_x_4:
        /* <DEDUP_REMOVED lines=11> */
.L_x_8:


//--------------------- .text._Z10prepermutePiS_  --------------------------
	.section	.text._Z10prepermutePiS_,"ax",@progbits
	.align	128
        .global         _Z10prepermutePiS_
        .type           _Z10prepermutePiS_,@function
        .size           _Z10prepermutePiS_,(.L_x_9 - _Z10prepermutePiS_)
        .other          _Z10prepermutePiS_,@"STO_CUDA_ENTRY STV_DEFAULT"
_Z10prepermutePiS_:
.text._Z10prepermutePiS_:
        /* <DEDUP_REMOVED lines=10> */
[----:B---3--:R-:W-:-:S05]  /*00a0*/  IMAD.WIDE R4, R3, 0x4, R4 ;  /* 0x0000000403047825 */ /* 0x008fca00078e0204 */
[----:B------:R-:W-:Y:S01]  /*00b0*/  STG.E desc[UR4][R4.64], R7 ;  /* 0x0000000704007986 */ /* 0x000fe2000c101904 */
[----:B------:R-:W-:Y:S05]  /*00c0*/  EXIT ;  /* 0x000000000000794d */ /* 0x000fea0003800000 */
.L_x_5:
        /* <DEDUP_REMOVED lines=11> */
.L_x_9:


//--------------------- .text._Z5resetPii         --------------------------
	.section	.text._Z5resetPii,"ax",@progbits
	.align	128
        .global         _Z5resetPii
        .type           _Z5resetPii,@function
        .size           _Z5resetPii,(.L_x_10 - _Z5resetPii)
        .other          _Z5resetPii,@"STO_CUDA_ENTRY STV_DEFAULT"
_Z5resetPii:
.text._Z5resetPii:
[----:B------:R-:W-:Y:S01]  /*0000*/  LDC R1, c[0x0][0x37c] ;  /* 0x0000df00ff017b82 */ /* 0x000fe20000000800 */
[----:B------:R-:W0:Y:S07]  /*0010*/  S2R R0, SR_TID.X ;  /* 0x0000000000007919 */ /* 0x000e2e0000002100 */
[----:B------:R-:W0:Y:S01]  /*0020*/  S2UR UR6, SR_CTAID.X ;  /* 0x00000000000679c3 */ /* 0x000e220000002500 */
[----:B------:R-:W1:Y:S07]  /*0030*/  LDCU.64 UR4, c[0x0][0x358] ;  /* 0x00006b00ff0477ac */ /* 0x000e6e0008000a00 */
[----:B------:R-:W0:Y:S08]  /*0040*/  LDC R5, c[0x0][0x360] ;  /* 0x0000d800ff057b82 */ /* 0x000e300000000800 */
[----:B------:R-:W2:Y:S08]  /*0050*/  LDC.64 R2, c[0x0][0x380] ;  /* 0x0000e000ff027b82 */ /* 0x000eb00000000a00 */
[----:B------:R-:W1:Y:S01]  /*0060*/  LDC R7, c[0x0][0x388] ;  /* 0x0000e200ff077b82 */ /* 0x000e620000000800 */
[----:B0-----:R-:W-:-:S04]  /*0070*/  IMAD R5, R5, UR6, R0 ;  /* 0x0000000605057c24 */ /* 0x001fc8000f8e0200 */
[----:B--2---:R-:W-:-:S05]  /*0080*/  IMAD.WIDE R2, R5, 0x4, R2 ;  /* 0x0000000405027825 */ /* 0x004fca00078e0202 */
[----:B-1----:R-:W-:Y:S01]  /*0090*/  STG.E desc[UR4][R2.64], R7 ;  /* 0x0000000702007986 */ /* 0x002fe2000c101904 */
[----:B------:R-:W-:Y:S05]  /*00a0*/  EXIT ;  /* 0x000000000000794d */ /* 0x000fea0003800000 */
.L_x_6:
        /* <DEDUP_REMOVED lines=13> */
.L_x_10:


//--------------------- .nv.shared.reserved.0     --------------------------
	.section	.nv.shared.reserved.0,"aw",@nobits
	.weak		__nv_reservedSMEM_offset_0_alias
	.size		__nv_reservedSMEM_offset_0_alias, 0, 64
	.other		__nv_reservedSMEM_offset_0_alias,@"STO_CUDA_RESERVED_SHARED STV_DEFAULT"
__nv_reservedSMEM_offset_0_alias:
	.zero		0
	.zero		64


//--------------------- .nv.constant0._Z10write_to_cPiS_S_ --------------------------
	.section	.nv.constant0._Z10write_to_cPiS_S_,"a",@progbits
	.sectionflags	@""
	.align	4
.nv.constant0._Z10write_to_cPiS_S_:
	.zero		920


//--------------------- .nv.constant0._Z17permute_referencePiS_S_i --------------------------
	.section	.nv.constant0._Z17permute_referencePiS_S_i,"a",@progbits
	.sectionflags	@""
	.align	4
.nv.constant0._Z17permute_referencePiS_S_i:
	.zero		924


//--------------------- .nv.constant0._Z10prepermutePiS_ --------------------------
	.section	.nv.constant0._Z10prepermutePiS_,"a",@progbits
	.sectionflags	@""
	.align	4
.nv.constant0._Z10prepermutePiS_:
	.zero		912


//--------------------- .nv.constant0._Z5resetPii --------------------------
	.section	.nv.constant0._Z5resetPii,"a",@progbits
	.sectionflags	@""
	.align	4
.nv.constant0._Z5resetPii:
	.zero		908


//--------------------- SYMBOLS --------------------------

	.type		.nv.reservedSmem.offset0,@object
	.size		.nv.reservedSmem.offset0,0x4
